//
// Generated by NVIDIA NVVM Compiler
//
// Compiler Build ID: CL-36424714
// Cuda compilation tools, release 13.0, V13.0.88
// Based on NVVM 20.0.0
//

.version 9.0
.target sm_100
.address_size 64

	// .globl	_Z12Generate_STRPcPiS0_S_

.visible .entry _Z12Generate_STRPcPiS0_S_(
	.param .u64 .ptr .align 1 _Z12Generate_STRPcPiS0_S__param_0,
	.param .u64 .ptr .align 1 _Z12Generate_STRPcPiS0_S__param_1,
	.param .u64 .ptr .align 1 _Z12Generate_STRPcPiS0_S__param_2,
	.param .u64 .ptr .align 1 _Z12Generate_STRPcPiS0_S__param_3
)
{
	.reg .pred 	%p<10>;
	.reg .b16 	%rs<2>;
	.reg .b32 	%r<30>;
	.reg .b64 	%rd<23>;

	ld.param.u64 	%rd3, [_Z12Generate_STRPcPiS0_S__param_0];
	ld.param.u64 	%rd4, [_Z12Generate_STRPcPiS0_S__param_1];
	ld.param.u64 	%rd5, [_Z12Generate_STRPcPiS0_S__param_2];
	ld.param.u64 	%rd6, [_Z12Generate_STRPcPiS0_S__param_3];
	cvta.to.global.u64 	%rd1, %rd6;
	cvta.to.global.u64 	%rd7, %rd5;
	cvta.to.global.u64 	%rd8, %rd4;
	cvta.to.global.u64 	%rd9, %rd3;
	mov.u32 	%r16, %tid.x;
	mov.u32 	%r17, %tid.y;
	mov.u32 	%r18, %ntid.y;
	mad.lo.s32 	%r19, %r16, %r18, %r17;
	cvt.u64.u32 	%rd10, %r19;
	add.s64 	%rd11, %rd9, %rd10;
	ld.global.u8 	%rs1, [%rd11];
	mul.wide.u32 	%rd12, %r19, 4;
	add.s64 	%rd13, %rd8, %rd12;
	ld.global.u32 	%r1, [%rd13];
	add.s64 	%rd14, %rd7, %rd12;
	ld.global.u32 	%r2, [%rd14];
	setp.lt.s32 	%p1, %r1, 1;
	@%p1 bra 	$L__BB0_12;
	and.b32  	%r3, %r1, 7;
	setp.lt.u32 	%p2, %r1, 8;
	mov.b32 	%r28, 0;
	@%p2 bra 	$L__BB0_4;
	and.b32  	%r28, %r1, 2147483640;
	neg.s32 	%r26, %r28;
	add.s64 	%rd2, %rd1, 3;
	mov.u32 	%r25, %r2;
$L__BB0_3:
	.pragma "nounroll";
	cvt.s64.s32 	%rd15, %r25;
	add.s64 	%rd16, %rd2, %rd15;
	st.global.u8 	[%rd16+-3], %rs1;
	st.global.u8 	[%rd16+-2], %rs1;
	st.global.u8 	[%rd16+-1], %rs1;
	st.global.u8 	[%rd16], %rs1;
	st.global.u8 	[%rd16+1], %rs1;
	st.global.u8 	[%rd16+2], %rs1;
	st.global.u8 	[%rd16+3], %rs1;
	st.global.u8 	[%rd16+4], %rs1;
	add.s32 	%r26, %r26, 8;
	add.s32 	%r25, %r25, 8;
	setp.ne.s32 	%p3, %r26, 0;
	@%p3 bra 	$L__BB0_3;
$L__BB0_4:
	setp.eq.s32 	%p4, %r3, 0;
	@%p4 bra 	$L__BB0_12;
	and.b32  	%r11, %r1, 3;
	setp.lt.u32 	%p5, %r3, 4;
	@%p5 bra 	$L__BB0_7;
	add.s32 	%r21, %r28, %r2;
	cvt.s64.s32 	%rd17, %r21;
	add.s64 	%rd18, %rd1, %rd17;
	st.global.u8 	[%rd18], %rs1;
	st.global.u8 	[%rd18+1], %rs1;
	st.global.u8 	[%rd18+2], %rs1;
	st.global.u8 	[%rd18+3], %rs1;
	add.s32 	%r28, %r28, 4;
$L__BB0_7:
	setp.eq.s32 	%p6, %r11, 0;
	@%p6 bra 	$L__BB0_12;
	setp.eq.s32 	%p7, %r11, 1;
	@%p7 bra 	$L__BB0_10;
	add.s32 	%r22, %r28, %r2;
	cvt.s64.s32 	%rd19, %r22;
	add.s64 	%rd20, %rd1, %rd19;
	st.global.u8 	[%rd20], %rs1;
	st.global.u8 	[%rd20+1], %rs1;
	add.s32 	%r28, %r28, 2;
$L__BB0_10:
	and.b32  	%r23, %r1, 1;
	setp.eq.b32 	%p8, %r23, 1;
	not.pred 	%p9, %p8;
	@%p9 bra 	$L__BB0_12;
	add.s32 	%r24, %r28, %r2;
	cvt.s64.s32 	%rd21, %r24;
	add.s64 	%rd22, %rd1, %rd21;
	st.global.u8 	[%rd22], %rs1;
$L__BB0_12:
	ret;

}


// ===== COMPILED SASS (sm_100) =====

	.target	sm_100

	.elftype	@"ET_EXEC"


//--------------------- .note.nv.tkinfo           --------------------------
	.section	.note.nv.tkinfo,"",@"SHT_NOTE"
	.sectionflags	@"SHF_NOTE_NV_TKINFO"
	.tkinfo
        /*0018*/ 	.word	0x00000002
        /*0030*/ 	.string	""
        /*0030*/ 	.string	"ptxas"
        /*0030*/ 	.string	"Cuda compilation tools, release 13.0, V13.0.88"
        /*0030*/ 	.string	"Build cuda_13.0.r13.0/compiler.36424714_0"
        /*0030*/ 	.string	"-arch sm_100 -m 64 "



//--------------------- .note.nv.cuinfo           --------------------------
	.section	.note.nv.cuinfo,"",@"SHT_NOTE"
	.sectionflags	@"SHF_NOTE_NV_CUINFO"
        /*0018*/ 	.short	0x0002
        /*001a*/ 	.short	0x0064
        /*001c*/ 	.short	0x0082
	.zero		2


//--------------------- .nv.info                  --------------------------
	.section	.nv.info,"",@"SHT_CUDA_INFO"
	.align	4


	//----- nvinfo : EIATTR_REGCOUNT
	.align		4
        /*0000*/ 	.byte	0x04, 0x2f
        /*0002*/ 	.short	(.L_1 - .L_0)
	.align		4
.L_0:
        /*0004*/ 	.word	index@(_Z12Generate_STRPcPiS0_S_)
        /*0008*/ 	.word	0x00000010


	//----- nvinfo : EIATTR_FRAME_SIZE
	.align		4
.L_1:
        /*000c*/ 	.byte	0x04, 0x11
        /*000e*/ 	.short	(.L_3 - .L_2)
	.align		4
.L_2:
        /*0010*/ 	.word	index@(_Z12Generate_STRPcPiS0_S_)
        /*0014*/ 	.word	0x00000000


	//----- nvinfo : EIATTR_MIN_STACK_SIZE
	.align		4
.L_3:
        /*0018*/ 	.byte	0x04, 0x12
        /*001a*/ 	.short	(.L_5 - .L_4)
	.align		4
.L_4:
        /*001c*/ 	.word	index@(_Z12Generate_STRPcPiS0_S_)
        /*0020*/ 	.word	0x00000000
.L_5:


//--------------------- .nv.compat                --------------------------
	.section	.nv.compat,"",@"SHT_CUDA_COMPAT_INFO"
	.align	4
        /*0000*/ 	.byte	0x02, 0x09, 0x00, 0x00, 0x02, 0x02, 0x01, 0x00, 0x02, 0x05, 0x05, 0x00, 0x03, 0x07, 0x01, 0x01
        /*0010*/ 	.byte	0x02, 0x03, 0x00, 0x00, 0x02, 0x06, 0x01, 0x00, 0x04, 0x0b, 0x08, 0x00, 0x09, 0x00, 0x00, 0x00
        /*0020*/ 	.byte	0x00, 0x00, 0x00, 0x00


//--------------------- .nv.info._Z12Generate_STRPcPiS0_S_ --------------------------
	.section	.nv.info._Z12Generate_STRPcPiS0_S_,"",@"SHT_CUDA_INFO"
	.sectionflags	@""
	.align	4


	//----- nvinfo : EIATTR_CUDA_API_VERSION
	.align		4
        /*0000*/ 	.byte	0x04, 0x37
        /*0002*/ 	.short	(.L_7 - .L_6)
.L_6:
        /*0004*/ 	.word	0x00000082


	//----- nvinfo : EIATTR_KPARAM_INFO
	.align		4
.L_7:
        /*0008*/ 	.byte	0x04, 0x17
        /*000a*/ 	.short	(.L_9 - .L_8)
.L_8:
        /*000c*/ 	.word	0x00000000
        /*0010*/ 	.short	0x0003
        /*0012*/ 	.short	0x0018
        /*0014*/ 	.byte	0x00, 0xf5, 0x21, 0x00


	//----- nvinfo : EIATTR_KPARAM_INFO
	.align		4
.L_9:
        /*0018*/ 	.byte	0x04, 0x17
        /*001a*/ 	.short	(.L_11 - .L_10)
.L_10:
        /*001c*/ 	.word	0x00000000
        /*0020*/ 	.short	0x0002
        /*0022*/ 	.short	0x0010
        /*0024*/ 	.byte	0x00, 0xf5, 0x21, 0x00


	//----- nvinfo : EIATTR_KPARAM_INFO
	.align		4
.L_11:
        /*0028*/ 	.byte	0x04, 0x17
        /*002a*/ 	.short	(.L_13 - .L_12)
.L_12:
        /*002c*/ 	.word	0x00000000
        /*0030*/ 	.short	0x0001
        /*0032*/ 	.short	0x0008
        /*0034*/ 	.byte	0x00, 0xf5, 0x21, 0x00


	//----- nvinfo : EIATTR_KPARAM_INFO
	.align		4
.L_13:
        /*0038*/ 	.byte	0x04, 0x17
        /*003a*/ 	.short	(.L_15 - .L_14)
.L_14:
        /*003c*/ 	.word	0x00000000
        /*0040*/ 	.short	0x0000
        /*0042*/ 	.short	0x0000
        /*0044*/ 	.byte	0x00, 0xf5, 0x21, 0x00


	//----- nvinfo : EIATTR_SPARSE_MMA_MASK
	.align		4
.L_15:
        /*0048*/ 	.byte	0x03, 0x50
        /*004a*/ 	.short	0x0000


	//----- nvinfo : EIATTR_MAXREG_COUNT
	.align		4
        /*004c*/ 	.byte	0x03, 0x1b
        /*004e*/ 	.short	0x00ff


	//----- nvinfo : EIATTR_MERCURY_ISA_VERSION
	.align		4
        /*0050*/ 	.byte	0x03, 0x5f
        /*0052*/ 	.short	0x0101


	//----- nvinfo : EIATTR_VRC_CTA_INIT_COUNT
	.align		4
        /*0054*/ 	.byte	0x02, 0x4a
	.zero		1
	.zero		1


	//----- nvinfo : EIATTR_EXIT_INSTR_OFFSETS
	.align		4
        /*0058*/ 	.byte	0x04, 0x1c
        /*005a*/ 	.short	(.L_17 - .L_16)


	//   ....[0]....
.L_16:
        /*005c*/ 	.word	0x000000f0


	//   ....[1]....
        /*0060*/ 	.word	0x000002c0


	//   ....[2]....
        /*0064*/ 	.word	0x000003c0


	//   ....[3]....
        /*0068*/ 	.word	0x00000460


	//   ....[4]....
        /*006c*/ 	.word	0x000004d0


	//----- nvinfo : EIATTR_CRS_STACK_SIZE
	.align		4
.L_17:
        /*0070*/ 	.byte	0x04, 0x1e
        /*0072*/ 	.short	(.L_19 - .L_18)
.L_18:
        /*0074*/ 	.word	0x00000000


	//----- nvinfo : EIATTR_CBANK_PARAM_SIZE
	.align		4
.L_19:
        /*0078*/ 	.byte	0x03, 0x19
        /*007a*/ 	.short	0x0020


	//----- nvinfo : EIATTR_PARAM_CBANK
	.align		4
        /*007c*/ 	.byte	0x04, 0x0a
        /*007e*/ 	.short	(.L_21 - .L_20)
	.align		4
.L_20:
        /*0080*/ 	.word	index@(.nv.constant0._Z12Generate_STRPcPiS0_S_)
        /*0084*/ 	.short	0x0380
        /*0086*/ 	.short	0x0020


	//----- nvinfo : EIATTR_SW_WAR
	.align		4
.L_21:
        /*0088*/ 	.byte	0x04, 0x36
        /*008a*/ 	.short	(.L_23 - .L_22)
.L_22:
        /*008c*/ 	.word	0x00000008
.L_23:


//--------------------- .nv.callgraph             --------------------------
	.section	.nv.callgraph,"",@"SHT_CUDA_CALLGRAPH"
	.align	4
	.sectionentsize	8
	.align		4
        /*0000*/ 	.word	0x00000000
	.align		4
        /*0004*/ 	.word	0xffffffff
	.align		4
        /*0008*/ 	.word	0x00000000
	.align		4
        /*000c*/ 	.word	0xfffffffe
	.align		4
        /*0010*/ 	.word	0x00000000
	.align		4
        /*0014*/ 	.word	0xfffffffd
	.align		4
        /*0018*/ 	.word	0x00000000
	.align		4
        /*001c*/ 	.word	0xfffffffc


//--------------------- .text._Z12Generate_STRPcPiS0_S_ --------------------------
	.section	.text._Z12Generate_STRPcPiS0_S_,"ax",@progbits
	.align	128
        .global         _Z12Generate_STRPcPiS0_S_
        .type           _Z12Generate_STRPcPiS0_S_,@function
        .size           _Z12Generate_STRPcPiS0_S_,(.L_x_6 - _Z12Generate_STRPcPiS0_S_)
        .other          _Z12Generate_STRPcPiS0_S_,@"STO_CUDA_ENTRY STV_DEFAULT"
_Z12Generate_STRPcPiS0_S_:
.text._Z12Generate_STRPcPiS0_S_:
[----:B------:R-:W-:Y:S01]  /*0000*/  LDC R1, c[0x0][0x37c] ;  /* 0x0000df00ff017b82 */ /* 0x000fe20000000800 */
[----:B------:R-:W0:Y:S07]  /*0010*/  S2R R7, SR_TID.X ;  /* 0x0000000000077919 */ /* 0x000e2e0000002100 */
[----:B------:R-:W1:Y:S01]  /*0020*/  LDC.64 R2, c[0x0][0x388] ;  /* 0x0000e200ff027b82 */ /* 0x000e620000000a00 */
[----:B------:R-:W0:Y:S01]  /*0030*/  LDCU UR6, c[0x0][0x364] ;  /* 0x00006c80ff0677ac */ /* 0x000e220008000800 */
[----:B------:R-:W0:Y:S01]  /*0040*/  S2R R0, SR_TID.Y ;  /* 0x0000000000007919 */ /* 0x000e220000002200 */
[----:B------:R-:W2:Y:S05]  /*0050*/  LDCU.64 UR4, c[0x0][0x358] ;  /* 0x00006b00ff0477ac */ /* 0x000eaa0008000a00 */
[----:B------:R-:W3:Y:S01]  /*0060*/  LDC.64 R4, c[0x0][0x390] ;  /* 0x0000e400ff047b82 */ /* 0x000ee20000000a00 */
[----:B0-----:R-:W-:Y:S01]  /*0070*/  IMAD R7, R7, UR6, R0 ;  /* 0x0000000607077c24 */ /* 0x001fe2000f8e0200 */
[----:B------:R-:W0:Y:S03]  /*0080*/  LDCU.64 UR6, c[0x0][0x380] ;  /* 0x00007000ff0677ac */ /* 0x000e260008000a00 */
[----:B-1----:R-:W-:-:S05]  /*0090*/  IMAD.WIDE.U32 R2, R7, 0x4, R2 ;  /* 0x0000000407027825 */ /* 0x002fca00078e0002 */
[----:B--2---:R-:W2:Y:S01]  /*00a0*/  LDG.E R0, desc[UR4][R2.64] ;  /* 0x0000000402007981 */ /* 0x004ea2000c1e1900 */
[C---:B---3--:R-:W-:Y:S01]  /*00b0*/  IMAD.WIDE.U32 R4, R7.reuse, 0x4, R4 ;  /* 0x0000000407047825 */ /* 0x048fe200078e0004 */
[----:B0-----:R-:W-:-:S05]  /*00c0*/  IADD3 R6, P1, PT, R7, UR6, RZ ;  /* 0x0000000607067c10 */ /* 0x001fca000ff3e0ff */
[----:B------:R-:W-:Y:S01]  /*00d0*/  IMAD.X R7, RZ, RZ, UR7, P1 ;  /* 0x00000007ff077e24 */ /* 0x000fe200088e06ff */
[----:B--2---:R-:W-:-:S13]  /*00e0*/  ISETP.GE.AND P0, PT, R0, 0x1, PT ;  /* 0x000000010000780c */ /* 0x004fda0003f06270 */
[----:B------:R-:W-:Y:S05]  /*00f0*/  @!P0 EXIT ;  /* 0x000000000000894d */ /* 0x000fea0003800000 */
[----:B------:R0:W5:Y:S04]  /*0100*/  LDG.E R4, desc[UR4][R4.64] ;  /* 0x0000000404047981 */ /* 0x000168000c1e1900 */
[----:B------:R0:W5:Y:S01]  /*0110*/  LDG.E.U8 R7, desc[UR4][R6.64] ;  /* 0x0000000406077981 */ /* 0x000162000c1e1100 */
[C---:B------:R-:W-:Y:S01]  /*0120*/  ISETP.GE.U32.AND P1, PT, R0.reuse, 0x8, PT ;  /* 0x000000080000780c */ /* 0x040fe20003f26070 */
[----:B------:R-:W-:Y:S01]  /*0130*/  BSSY.RECONVERGENT B0, `(.L_x_0) ;  /* 0x0000018000007945 */ /* 0x000fe20003800200 */
[----:B------:R-:W-:Y:S01]  /*0140*/  LOP3.LUT R8, R0, 0x7, RZ, 0xc0, !PT ;  /* 0x0000000700087812 */ /* 0x000fe200078ec0ff */
[----:B------:R-:W-:-:S03]  /*0150*/  IMAD.MOV.U32 R9, RZ, RZ, RZ ;  /* 0x000000ffff097224 */ /* 0x000fc600078e00ff */
[----:B------:R-:W-:-:S07]  /*0160*/  ISETP.NE.AND P0, PT, R8, RZ, PT ;  /* 0x000000ff0800720c */ /* 0x000fce0003f05270 */
[----:B0-----:R-:W-:Y:S06]  /*0170*/  @!P1 BRA `(.L_x_1) ;  /* 0x00000000004c9947 */ /* 0x001fec0003800000 */
[----:B------:R-:W0:Y:S01]  /*0180*/  LDC.64 R12, c[0x0][0x398] ;  /* 0x0000e600ff0c7b82 */ /* 0x000e220000000a00 */
[----:B------:R-:W-:Y:S01]  /*0190*/  LOP3.LUT R9, R0, 0x7ffffff8, RZ, 0xc0, !PT ;  /* 0x7ffffff800097812 */ /* 0x000fe200078ec0ff */
[----:B-----5:R-:W-:-:S04]  /*01a0*/  IMAD.MOV.U32 R11, RZ, RZ, R4 ;  /* 0x000000ffff0b7224 */ /* 0x020fc800078e0004 */
[----:B------:R-:W-:-:S07]  /*01b0*/  IMAD.MOV R5, RZ, RZ, -R9 ;  /* 0x000000ffff057224 */ /* 0x000fce00078e0a09 */
.L_x_2:
[----:B------:R-:W-:Y:S01]  /*01c0*/  SHF.R.S32.HI R6, RZ, 0x1f, R11 ;  /* 0x0000001fff067819 */ /* 0x000fe2000001140b */
[----:B------:R-:W-:Y:S01]  /*01d0*/  VIADD R5, R5, 0x8 ;  /* 0x0000000805057836 */ /* 0x000fe20000000000 */
[C---:B01----:R-:W-:Y:S01]  /*01e0*/  IADD3 R2, P1, P2, R11.reuse, 0x3, R12 ;  /* 0x000000030b027810 */ /* 0x043fe20007a3e00c */
[----:B------:R-:W-:-:S03]  /*01f0*/  VIADD R11, R11, 0x8 ;  /* 0x000000080b0b7836 */ /* 0x000fc60000000000 */
[----:B------:R-:W-:Y:S02]  /*0200*/  IADD3.X R3, PT, PT, R6, R13, RZ, P1, P2 ;  /* 0x0000000d06037210 */ /* 0x000fe40000fe44ff */
[----:B------:R-:W-:-:S03]  /*0210*/  ISETP.NE.AND P1, PT, R5, RZ, PT ;  /* 0x000000ff0500720c */ /* 0x000fc60003f25270 */
[----:B------:R1:W-:Y:S04]  /*0220*/  STG.E.U8 desc[UR4][R2.64+-0x3], R7 ;  /* 0xfffffd0702007986 */ /* 0x0003e8000c101104 */
[----:B------:R1:W-:Y:S04]  /*0230*/  STG.E.U8 desc[UR4][R2.64+-0x2], R7 ;  /* 0xfffffe0702007986 */ /* 0x0003e8000c101104 */
[----:B------:R1:W-:Y:S04]  /*0240*/  STG.E.U8 desc[UR4][R2.64+-0x1], R7 ;  /* 0xffffff0702007986 */ /* 0x0003e8000c101104 */
[----:B------:R1:W-:Y:S04]  /*0250*/  STG.E.U8 desc[UR4][R2.64], R7 ;  /* 0x0000000702007986 */ /* 0x0003e8000c101104 */
[----:B------:R1:W-:Y:S04]  /*0260*/  STG.E.U8 desc[UR4][R2.64+0x1], R7 ;  /* 0x0000010702007986 */ /* 0x0003e8000c101104 */
[----:B------:R1:W-:Y:S04]  /*0270*/  STG.E.U8 desc[UR4][R2.64+0x2], R7 ;  /* 0x0000020702007986 */ /* 0x0003e8000c101104 */
[----:B------:R1:W-:Y:S04]  /*0280*/  STG.E.U8 desc[UR4][R2.64+0x3], R7 ;  /* 0x0000030702007986 */ /* 0x0003e8000c101104 */
[----:B------:R1:W-:Y:S01]  /*0290*/  STG.E.U8 desc[UR4][R2.64+0x4], R7 ;  /* 0x0000040702007986 */ /* 0x0003e2000c101104 */
[----:B------:R-:W-:Y:S05]  /*02a0*/  @P1 BRA `(.L_x_2) ;  /* 0xfffffffc00c41947 */ /* 0x000fea000383ffff */
.L_x_1:
[----:B------:R-:W-:Y:S05]  /*02b0*/  BSYNC.RECONVERGENT B0 ;  /* 0x0000000000007941 */ /* 0x000fea0003800200 */
.L_x_0:
[----:B------:R-:W-:Y:S05]  /*02c0*/  @!P0 EXIT ;  /* 0x000000000000894d */ /* 0x000fea0003800000 */
[----:B------:R-:W-:Y:S01]  /*02d0*/  ISETP.GE.U32.AND P0, PT, R8, 0x4, PT ;  /* 0x000000040800780c */ /* 0x000fe20003f06070 */
[----:B------:R-:W-:Y:S01]  /*02e0*/  BSSY.RECONVERGENT B0, `(.L_x_3) ;  /* 0x000000d000007945 */ /* 0x000fe20003800200 */
[----:B------:R-:W-:-:S04]  /*02f0*/  LOP3.LUT R5, R0, 0x3, RZ, 0xc0, !PT ;  /* 0x0000000300057812 */ /* 0x000fc800078ec0ff */
[----:B------:R-:W-:-:S07]  /*0300*/  ISETP.NE.AND P1, PT, R5, RZ, PT ;  /* 0x000000ff0500720c */ /* 0x000fce0003f25270 */
[----:B------:R-:W-:Y:S06]  /*0310*/  @!P0 BRA `(.L_x_4) ;  /* 0x0000000000248947 */ /* 0x000fec0003800000 */
[----:B------:R-:W0:Y:S01]  /*0320*/  LDCU.64 UR6, c[0x0][0x398] ;  /* 0x00007300ff0677ac */ /* 0x000e220008000a00 */
[----:B-1---5:R-:W-:Y:S02]  /*0330*/  IMAD.IADD R3, R4, 0x1, R9 ;  /* 0x0000000104037824 */ /* 0x022fe400078e0209 */
[----:B------:R-:W-:-:S03]  /*0340*/  VIADD R9, R9, 0x4 ;  /* 0x0000000409097836 */ /* 0x000fc60000000000 */
[----:B0-----:R-:W-:-:S04]  /*0350*/  IADD3 R2, P0, PT, R3, UR6, RZ ;  /* 0x0000000603027c10 */ /* 0x001fc8000ff1e0ff */
[----:B------:R-:W-:-:S05]  /*0360*/  LEA.HI.X.SX32 R3, R3, UR7, 0x1, P0 ;  /* 0x0000000703037c11 */ /* 0x000fca00080f0eff */
[----:B------:R0:W-:Y:S04]  /*0370*/  STG.E.U8 desc[UR4][R2.64], R7 ;  /* 0x0000000702007986 */ /* 0x0001e8000c101104 */
[----:B------:R0:W-:Y:S04]  /*0380*/  STG.E.U8 desc[UR4][R2.64+0x1], R7 ;  /* 0x0000010702007986 */ /* 0x0001e8000c101104 */
[----:B------:R0:W-:Y:S04]  /*0390*/  STG.E.U8 desc[UR4][R2.64+0x2], R7 ;  /* 0x0000020702007986 */ /* 0x0001e8000c101104 */
[----:B------:R0:W-:Y:S02]  /*03a0*/  STG.E.U8 desc[UR4][R2.64+0x3], R7 ;  /* 0x0000030702007986 */ /* 0x0001e4000c101104 */
.L_x_4:
[----:B------:R-:W-:Y:S05]  /*03b0*/  BSYNC.RECONVERGENT B0 ;  /* 0x0000000000007941 */ /* 0x000fea0003800200 */
.L_x_3:
[----:B------:R-:W-:Y:S05]  /*03c0*/  @!P1 EXIT ;  /* 0x000000000000994d */ /* 0x000fea0003800000 */
[----:B------:R-:W-:Y:S02]  /*03d0*/  ISETP.NE.AND P0, PT, R5, 0x1, PT ;  /* 0x000000010500780c */ /* 0x000fe40003f05270 */
[----:B------:R-:W-:-:S04]  /*03e0*/  LOP3.LUT R0, R0, 0x1, RZ, 0xc0, !PT ;  /* 0x0000000100007812 */ /* 0x000fc800078ec0ff */
[----:B------:R-:W-:-:S07]  /*03f0*/  ISETP.NE.U32.AND P1, PT, R0, 0x1, PT ;  /* 0x000000010000780c */ /* 0x000fce0003f25070 */
[----:B------:R-:W2:Y:S01]  /*0400*/  @P0 LDC.64 R10, c[0x0][0x398] ;  /* 0x0000e600ff0a0b82 */ /* 0x000ea20000000a00 */
[----:B01---5:R-:W-:-:S05]  /*0410*/  @P0 IMAD.IADD R3, R4, 0x1, R9 ;  /* 0x0000000104030824 */ /* 0x023fca00078e0209 */
[----:B--2---:R-:W-:-:S04]  /*0420*/  @P0 IADD3 R2, P2, PT, R3, R10, RZ ;  /* 0x0000000a03020210 */ /* 0x004fc80007f5e0ff */
[----:B------:R-:W-:-:S05]  /*0430*/  @P0 LEA.HI.X.SX32 R3, R3, R11, 0x1, P2 ;  /* 0x0000000b03030211 */ /* 0x000fca00010f0eff */
[----:B------:R0:W-:Y:S04]  /*0440*/  @P0 STG.E.U8 desc[UR4][R2.64], R7 ;  /* 0x0000000702000986 */ /* 0x0001e8000c101104 */
[----:B------:R0:W-:Y:S01]  /*0450*/  @P0 STG.E.U8 desc[UR4][R2.64+0x1], R7 ;  /* 0x0000010702000986 */ /* 0x0001e2000c101104 */
[----:B------:R-:W-:Y:S05]  /*0460*/  @P1 EXIT ;  /* 0x000000000000194d */ /* 0x000fea0003800000 */
[----:B------:R-:W0:Y:S01]  /*0470*/  LDCU.64 UR6, c[0x0][0x398] ;  /* 0x00007300ff0677ac */ /* 0x000e220008000a00 */
[----:B------:R-:W-:-:S04]  /*0480*/  @P0 VIADD R9, R9, 0x2 ;  /* 0x0000000209090836 */ /* 0x000fc80000000000 */
[----:B------:R-:W-:-:S05]  /*0490*/  IMAD.IADD R4, R4, 0x1, R9 ;  /* 0x0000000104047824 */ /* 0x000fca00078e0209 */
[----:B0-----:R-:W-:-:S04]  /*04a0*/  IADD3 R2, P0, PT, R4, UR6, RZ ;  /* 0x0000000604027c10 */ /* 0x001fc8000ff1e0ff */
[----:B------:R-:W-:-:S05]  /*04b0*/  LEA.HI.X.SX32 R3, R4, UR7, 0x1, P0 ;  /* 0x0000000704037c11 */ /* 0x000fca00080f0eff */
[----:B------:R-:W-:Y:S01]  /*04c0*/  STG.E.U8 desc[UR4][R2.64], R7 ;  /* 0x0000000702007986 */ /* 0x000fe2000c101104 */
[----:B------:R-:W-:Y:S05]  /*04d0*/  EXIT ;  /* 0x000000000000794d */ /* 0x000fea0003800000 */
.L_x_5:
[----:B------:R-:W-:-:S00]  /*04e0*/  BRA `(.L_x_5) ;  /* 0xfffffffc00fc7947 */ /* 0x000fc0000383ffff */
[----:B------:R-:W-:-:S00]  /*04f0*/  NOP ;  /* 0x0000000000007918 */ /* 0x000fc00000000000 */
        /* <DEDUP_REMOVED lines=8> */
.L_x_6:


//--------------------- .nv.shared.reserved.0     --------------------------
	.section	.nv.shared.reserved.0,"aw",@nobits
	.weak		__nv_reservedSMEM_offset_0_alias
	.size		__nv_reservedSMEM_offset_0_alias, 0, 64
	.other		__nv_reservedSMEM_offset_0_alias,@"STO_CUDA_RESERVED_SHARED STV_DEFAULT"
__nv_reservedSMEM_offset_0_alias:
	.zero		0
	.zero		64


//--------------------- .nv.constant0._Z12Generate_STRPcPiS0_S_ --------------------------
	.section	.nv.constant0._Z12Generate_STRPcPiS0_S_,"a",@progbits
	.sectionflags	@""
	.align	4
.nv.constant0._Z12Generate_STRPcPiS0_S_:
	.zero		928


//--------------------- SYMBOLS --------------------------

	.type		.nv.reservedSmem.offset0,@object
	.size		.nv.reservedSmem.offset0,0x4
